//
// Generated by NVIDIA NVVM Compiler
//
// Compiler Build ID: CL-36424714
// Cuda compilation tools, release 13.0, V13.0.88
// Based on NVVM 20.0.0
//

.version 9.0
.target sm_100
.address_size 64

	// .globl	_Z27baseline_elementwise_kernelPfPKfi

.visible .entry _Z27baseline_elementwise_kernelPfPKfi(
	.param .u64 .ptr .align 1 _Z27baseline_elementwise_kernelPfPKfi_param_0,
	.param .u64 .ptr .align 1 _Z27baseline_elementwise_kernelPfPKfi_param_1,
	.param .u32 _Z27baseline_elementwise_kernelPfPKfi_param_2
)
{
	.reg .pred 	%p<3>;
	.reg .b32 	%r<6>;
	.reg .b32 	%f<9>;
	.reg .b64 	%rd<8>;

	ld.param.u64 	%rd3, [_Z27baseline_elementwise_kernelPfPKfi_param_0];
	ld.param.u64 	%rd4, [_Z27baseline_elementwise_kernelPfPKfi_param_1];
	ld.param.u32 	%r2, [_Z27baseline_elementwise_kernelPfPKfi_param_2];
	cvta.to.global.u64 	%rd1, %rd3;
	cvta.to.global.u64 	%rd2, %rd4;
	mov.u32 	%r3, %ctaid.x;
	mov.u32 	%r4, %ntid.x;
	mov.u32 	%r5, %tid.x;
	mad.lo.s32 	%r1, %r3, %r4, %r5;
	setp.ge.s32 	%p1, %r1, %r2;
	@%p1 bra 	$L__BB0_4;
	setp.ne.s32 	%p2, %r1, 0;
	@%p2 bra 	$L__BB0_3;
	ld.global.f32 	%f6, [%rd2];
	ld.global.f32 	%f7, [%rd2+4];
	add.f32 	%f8, %f6, %f7;
	st.global.f32 	[%rd1], %f8;
	bra.uni 	$L__BB0_4;
$L__BB0_3:
	mul.wide.s32 	%rd5, %r1, 4;
	add.s64 	%rd6, %rd2, %rd5;
	ld.global.f32 	%f1, [%rd6+-4];
	ld.global.f32 	%f2, [%rd6];
	add.f32 	%f3, %f1, %f2;
	ld.global.f32 	%f4, [%rd6+4];
	add.f32 	%f5, %f3, %f4;
	add.s64 	%rd7, %rd1, %rd5;
	st.global.f32 	[%rd7], %f5;
$L__BB0_4:
	ret;

}


// ===== COMPILED SASS (sm_100) =====

	.target	sm_100

	.elftype	@"ET_EXEC"


//--------------------- .note.nv.tkinfo           --------------------------
	.section	.note.nv.tkinfo,"",@"SHT_NOTE"
	.sectionflags	@"SHF_NOTE_NV_TKINFO"
	.tkinfo
        /*0018*/ 	.word	0x00000002
        /*0030*/ 	.string	""
        /*0030*/ 	.string	"ptxas"
        /*0030*/ 	.string	"Cuda compilation tools, release 13.0, V13.0.88"
        /*0030*/ 	.string	"Build cuda_13.0.r13.0/compiler.36424714_0"
        /*0030*/ 	.string	"-arch sm_100 -m 64 "



//--------------------- .note.nv.cuinfo           --------------------------
	.section	.note.nv.cuinfo,"",@"SHT_NOTE"
	.sectionflags	@"SHF_NOTE_NV_CUINFO"
        /*0018*/ 	.short	0x0002
        /*001a*/ 	.short	0x0064
        /*001c*/ 	.short	0x0082
	.zero		2


//--------------------- .nv.info                  --------------------------
	.section	.nv.info,"",@"SHT_CUDA_INFO"
	.align	4


	//----- nvinfo : EIATTR_REGCOUNT
	.align		4
        /*0000*/ 	.byte	0x04, 0x2f
        /*0002*/ 	.short	(.L_1 - .L_0)
	.align		4
.L_0:
        /*0004*/ 	.word	index@(_Z27baseline_elementwise_kernelPfPKfi)
        /*0008*/ 	.word	0x0000000e


	//----- nvinfo : EIATTR_FRAME_SIZE
	.align		4
.L_1:
        /*000c*/ 	.byte	0x04, 0x11
        /*000e*/ 	.short	(.L_3 - .L_2)
	.align		4
.L_2:
        /*0010*/ 	.word	index@(_Z27baseline_elementwise_kernelPfPKfi)
        /*0014*/ 	.word	0x00000000


	//----- nvinfo : EIATTR_MIN_STACK_SIZE
	.align		4
.L_3:
        /*0018*/ 	.byte	0x04, 0x12
        /*001a*/ 	.short	(.L_5 - .L_4)
	.align		4
.L_4:
        /*001c*/ 	.word	index@(_Z27baseline_elementwise_kernelPfPKfi)
        /*0020*/ 	.word	0x00000000
.L_5:


//--------------------- .nv.compat                --------------------------
	.section	.nv.compat,"",@"SHT_CUDA_COMPAT_INFO"
	.align	4
        /*0000*/ 	.byte	0x02, 0x09, 0x00, 0x00, 0x02, 0x02, 0x01, 0x00, 0x02, 0x05, 0x05, 0x00, 0x03, 0x07, 0x01, 0x01
        /*0010*/ 	.byte	0x02, 0x03, 0x00, 0x00, 0x02, 0x06, 0x01, 0x00, 0x04, 0x0b, 0x08, 0x00, 0x09, 0x00, 0x00, 0x00
        /*0020*/ 	.byte	0x00, 0x00, 0x00, 0x00


//--------------------- .nv.info._Z27baseline_elementwise_kernelPfPKfi --------------------------
	.section	.nv.info._Z27baseline_elementwise_kernelPfPKfi,"",@"SHT_CUDA_INFO"
	.sectionflags	@""
	.align	4


	//----- nvinfo : EIATTR_CUDA_API_VERSION
	.align		4
        /*0000*/ 	.byte	0x04, 0x37
        /*0002*/ 	.short	(.L_7 - .L_6)
.L_6:
        /*0004*/ 	.word	0x00000082


	//----- nvinfo : EIATTR_KPARAM_INFO
	.align		4
.L_7:
        /*0008*/ 	.byte	0x04, 0x17
        /*000a*/ 	.short	(.L_9 - .L_8)
.L_8:
        /*000c*/ 	.word	0x00000000
        /*0010*/ 	.short	0x0002
        /*0012*/ 	.short	0x0010
        /*0014*/ 	.byte	0x00, 0xf0, 0x11, 0x00


	//----- nvinfo : EIATTR_KPARAM_INFO
	.align		4
.L_9:
        /*0018*/ 	.byte	0x04, 0x17
        /*001a*/ 	.short	(.L_11 - .L_10)
.L_10:
        /*001c*/ 	.word	0x00000000
        /*0020*/ 	.short	0x0001
        /*0022*/ 	.short	0x0008
        /*0024*/ 	.byte	0x00, 0xf5, 0x21, 0x00


	//----- nvinfo : EIATTR_KPARAM_INFO
	.align		4
.L_11:
        /*0028*/ 	.byte	0x04, 0x17
        /*002a*/ 	.short	(.L_13 - .L_12)
.L_12:
        /*002c*/ 	.word	0x00000000
        /*0030*/ 	.short	0x0000
        /*0032*/ 	.short	0x0000
        /*0034*/ 	.byte	0x00, 0xf5, 0x21, 0x00


	//----- nvinfo : EIATTR_SPARSE_MMA_MASK
	.align		4
.L_13:
        /*0038*/ 	.byte	0x03, 0x50
        /*003a*/ 	.short	0x0000


	//----- nvinfo : EIATTR_MAXREG_COUNT
	.align		4
        /*003c*/ 	.byte	0x03, 0x1b
        /*003e*/ 	.short	0x00ff


	//----- nvinfo : EIATTR_MERCURY_ISA_VERSION
	.align		4
        /*0040*/ 	.byte	0x03, 0x5f
        /*0042*/ 	.short	0x0101


	//----- nvinfo : EIATTR_VRC_CTA_INIT_COUNT
	.align		4
        /*0044*/ 	.byte	0x02, 0x4a
	.zero		1
	.zero		1


	//----- nvinfo : EIATTR_EXIT_INSTR_OFFSETS
	.align		4
        /*0048*/ 	.byte	0x04, 0x1c
        /*004a*/ 	.short	(.L_15 - .L_14)


	//   ....[0]....
.L_14:
        /*004c*/ 	.word	0x00000070


	//   ....[1]....
        /*0050*/ 	.word	0x00000110


	//   ....[2]....
        /*0054*/ 	.word	0x000001c0


	//----- nvinfo : EIATTR_CRS_STACK_SIZE
	.align		4
.L_15:
        /*0058*/ 	.byte	0x04, 0x1e
        /*005a*/ 	.short	(.L_17 - .L_16)
.L_16:
        /*005c*/ 	.word	0x00000000


	//----- nvinfo : EIATTR_CBANK_PARAM_SIZE
	.align		4
.L_17:
        /*0060*/ 	.byte	0x03, 0x19
        /*0062*/ 	.short	0x0014


	//----- nvinfo : EIATTR_PARAM_CBANK
	.align		4
        /*0064*/ 	.byte	0x04, 0x0a
        /*0066*/ 	.short	(.L_19 - .L_18)
	.align		4
.L_18:
        /*0068*/ 	.word	index@(.nv.constant0._Z27baseline_elementwise_kernelPfPKfi)
        /*006c*/ 	.short	0x0380
        /*006e*/ 	.short	0x0014


	//----- nvinfo : EIATTR_SW_WAR
	.align		4
.L_19:
        /*0070*/ 	.byte	0x04, 0x36
        /*0072*/ 	.short	(.L_21 - .L_20)
.L_20:
        /*0074*/ 	.word	0x00000008
.L_21:


//--------------------- .nv.callgraph             --------------------------
	.section	.nv.callgraph,"",@"SHT_CUDA_CALLGRAPH"
	.align	4
	.sectionentsize	8
	.align		4
        /*0000*/ 	.word	0x00000000
	.align		4
        /*0004*/ 	.word	0xffffffff
	.align		4
        /*0008*/ 	.word	0x00000000
	.align		4
        /*000c*/ 	.word	0xfffffffe
	.align		4
        /*0010*/ 	.word	0x00000000
	.align		4
        /*0014*/ 	.word	0xfffffffd
	.align		4
        /*0018*/ 	.word	0x00000000
	.align		4
        /*001c*/ 	.word	0xfffffffc


//--------------------- .text._Z27baseline_elementwise_kernelPfPKfi --------------------------
	.section	.text._Z27baseline_elementwise_kernelPfPKfi,"ax",@progbits
	.align	128
        .global         _Z27baseline_elementwise_kernelPfPKfi
        .type           _Z27baseline_elementwise_kernelPfPKfi,@function
        .size           _Z27baseline_elementwise_kernelPfPKfi,(.L_x_2 - _Z27baseline_elementwise_kernelPfPKfi)
        .other          _Z27baseline_elementwise_kernelPfPKfi,@"STO_CUDA_ENTRY STV_DEFAULT"
_Z27baseline_elementwise_kernelPfPKfi:
.text._Z27baseline_elementwise_kernelPfPKfi:
[----:B------:R-:W-:Y:S01]  /*0000*/  LDC R1, c[0x0][0x37c] ;  /* 0x0000df00ff017b82 */ /* 0x000fe20000000800 */
[----:B------:R-:W0:Y:S07]  /*0010*/  S2R R0, SR_TID.X ;  /* 0x0000000000007919 */ /* 0x000e2e0000002100 */
[----:B------:R-:W0:Y:S01]  /*0020*/  S2UR UR4, SR_CTAID.X ;  /* 0x00000000000479c3 */ /* 0x000e220000002500 */
[----:B------:R-:W1:Y:S07]  /*0030*/  LDCU UR5, c[0x0][0x390] ;  /* 0x00007200ff0577ac */ /* 0x000e6e0008000800 */
[----:B------:R-:W0:Y:S02]  /*0040*/  LDC R7, c[0x0][0x360] ;  /* 0x0000d800ff077b82 */ /* 0x000e240000000800 */
[----:B0-----:R-:W-:-:S05]  /*0050*/  IMAD R7, R7, UR4, R0 ;  /* 0x0000000407077c24 */ /* 0x001fca000f8e0200 */
[----:B-1----:R-:W-:-:S13]  /*0060*/  ISETP.GE.AND P0, PT, R7, UR5, PT ;  /* 0x0000000507007c0c */ /* 0x002fda000bf06270 */
[----:B------:R-:W-:Y:S05]  /*0070*/  @P0 EXIT ;  /* 0x000000000000094d */ /* 0x000fea0003800000 */
[----:B------:R-:W-:Y:S01]  /*0080*/  ISETP.NE.AND P0, PT, R7, RZ, PT ;  /* 0x000000ff0700720c */ /* 0x000fe20003f05270 */
[----:B------:R-:W0:-:S12]  /*0090*/  LDCU.64 UR4, c[0x0][0x358] ;  /* 0x00006b00ff0477ac */ /* 0x000e180008000a00 */
[----:B------:R-:W-:Y:S05]  /*00a0*/  @P0 BRA `(.L_x_0) ;  /* 0x00000000001c0947 */ /* 0x000fea0003800000 */
[----:B------:R-:W0:Y:S02]  /*00b0*/  LDC.64 R2, c[0x0][0x388] ;  /* 0x0000e200ff027b82 */ /* 0x000e240000000a00 */
[----:B0-----:R-:W2:Y:S04]  /*00c0*/  LDG.E R0, desc[UR4][R2.64] ;  /* 0x0000000402007981 */ /* 0x001ea8000c1e1900 */
[----:B------:R-:W2:Y:S02]  /*00d0*/  LDG.E R7, desc[UR4][R2.64+0x4] ;  /* 0x0000040402077981 */ /* 0x000ea4000c1e1900 */
[----:B------:R-:W0:Y:S01]  /*00e0*/  LDC.64 R4, c[0x0][0x380] ;  /* 0x0000e000ff047b82 */ /* 0x000e220000000a00 */
[----:B--2---:R-:W-:-:S05]  /*00f0*/  FADD R7, R0, R7 ;  /* 0x0000000700077221 */ /* 0x004fca0000000000 */
[----:B0-----:R-:W-:Y:S01]  /*0100*/  STG.E desc[UR4][R4.64], R7 ;  /* 0x0000000704007986 */ /* 0x001fe2000c101904 */
[----:B------:R-:W-:Y:S05]  /*0110*/  EXIT ;  /* 0x000000000000794d */ /* 0x000fea0003800000 */
.L_x_0:
[----:B------:R-:W1:Y:S08]  /*0120*/  LDC.64 R2, c[0x0][0x388] ;  /* 0x0000e200ff027b82 */ /* 0x000e700000000a00 */
[----:B------:R-:W2:Y:S01]  /*0130*/  LDC.64 R4, c[0x0][0x380] ;  /* 0x0000e000ff047b82 */ /* 0x000ea20000000a00 */
[----:B-1----:R-:W-:-:S05]  /*0140*/  IMAD.WIDE R2, R7, 0x4, R2 ;  /* 0x0000000407027825 */ /* 0x002fca00078e0202 */
[----:B0-----:R-:W3:Y:S04]  /*0150*/  LDG.E R0, desc[UR4][R2.64+-0x4] ;  /* 0xfffffc0402007981 */ /* 0x001ee8000c1e1900 */
[----:B------:R-:W3:Y:S04]  /*0160*/  LDG.E R9, desc[UR4][R2.64] ;  /* 0x0000000402097981 */ /* 0x000ee8000c1e1900 */
[----:B------:R-:W4:Y:S01]  /*0170*/  LDG.E R11, desc[UR4][R2.64+0x4] ;  /* 0x00000404020b7981 */ /* 0x000f22000c1e1900 */
[----:B--2---:R-:W-:-:S04]  /*0180*/  IMAD.WIDE R4, R7, 0x4, R4 ;  /* 0x0000000407047825 */ /* 0x004fc800078e0204 */
[----:B---3--:R-:W-:-:S04]  /*0190*/  FADD R0, R0, R9 ;  /* 0x0000000900007221 */ /* 0x008fc80000000000 */
[----:B----4-:R-:W-:-:S05]  /*01a0*/  FADD R11, R0, R11 ;  /* 0x0000000b000b7221 */ /* 0x010fca0000000000 */
[----:B------:R-:W-:Y:S01]  /*01b0*/  STG.E desc[UR4][R4.64], R11 ;  /* 0x0000000b04007986 */ /* 0x000fe2000c101904 */
[----:B------:R-:W-:Y:S05]  /*01c0*/  EXIT ;  /* 0x000000000000794d */ /* 0x000fea0003800000 */
.L_x_1:
[----:B------:R-:W-:-:S00]  /*01d0*/  BRA `(.L_x_1) ;  /* 0xfffffffc00fc7947 */ /* 0x000fc0000383ffff */
[----:B------:R-:W-:-:S00]  /*01e0*/  NOP ;  /* 0x0000000000007918 */ /* 0x000fc00000000000 */
        /* <DEDUP_REMOVED lines=9> */
.L_x_2:


//--------------------- .nv.shared.reserved.0     --------------------------
	.section	.nv.shared.reserved.0,"aw",@nobits
	.weak		__nv_reservedSMEM_offset_0_alias
	.size		__nv_reservedSMEM_offset_0_alias, 0, 64
	.other		__nv_reservedSMEM_offset_0_alias,@"STO_CUDA_RESERVED_SHARED STV_DEFAULT"
__nv_reservedSMEM_offset_0_alias:
	.zero		0
	.zero		64


//--------------------- .nv.constant0._Z27baseline_elementwise_kernelPfPKfi --------------------------
	.section	.nv.constant0._Z27baseline_elementwise_kernelPfPKfi,"a",@progbits
	.sectionflags	@""
	.align	4
.nv.constant0._Z27baseline_elementwise_kernelPfPKfi:
	.zero		916


//--------------------- SYMBOLS --------------------------

	.type		.nv.reservedSmem.offset0,@object
	.size		.nv.reservedSmem.offset0,0x4
